//
// Generated by NVIDIA NVVM Compiler
//
// Compiler Build ID: CL-36424714
// Cuda compilation tools, release 13.0, V13.0.88
// Based on NVVM 20.0.0
//

.version 9.0
.target sm_100
.address_size 64

	// .globl	_Z9addKernelPiPKiS1_ii

.visible .entry _Z9addKernelPiPKiS1_ii(
	.param .u64 .ptr .align 1 _Z9addKernelPiPKiS1_ii_param_0,
	.param .u64 .ptr .align 1 _Z9addKernelPiPKiS1_ii_param_1,
	.param .u64 .ptr .align 1 _Z9addKernelPiPKiS1_ii_param_2,
	.param .u32 _Z9addKernelPiPKiS1_ii_param_3,
	.param .u32 _Z9addKernelPiPKiS1_ii_param_4
)
{
	.reg .pred 	%p<10>;
	.reg .b32 	%r<43>;
	.reg .b64 	%rd<15>;

	ld.param.u64 	%rd4, [_Z9addKernelPiPKiS1_ii_param_0];
	ld.param.u64 	%rd5, [_Z9addKernelPiPKiS1_ii_param_1];
	ld.param.u64 	%rd6, [_Z9addKernelPiPKiS1_ii_param_2];
	ld.param.u32 	%r11, [_Z9addKernelPiPKiS1_ii_param_3];
	ld.param.u32 	%r12, [_Z9addKernelPiPKiS1_ii_param_4];
	cvta.to.global.u64 	%rd1, %rd4;
	cvta.to.global.u64 	%rd2, %rd6;
	cvta.to.global.u64 	%rd3, %rd5;
	mov.u32 	%r13, %ctaid.x;
	mov.u32 	%r14, %ntid.x;
	mov.u32 	%r15, %tid.x;
	mad.lo.s32 	%r16, %r13, %r14, %r15;
	mul.lo.s32 	%r1, %r12, %r16;
	setp.lt.s32 	%p1, %r12, 1;
	setp.ge.s32 	%p2, %r1, %r11;
	or.pred  	%p3, %p2, %p1;
	@%p3 bra 	$L__BB0_6;
	not.b32 	%r17, %r1;
	add.s32 	%r18, %r11, %r17;
	add.s32 	%r19, %r12, -1;
	min.u32 	%r2, %r18, %r19;
	and.b32  	%r20, %r2, 3;
	setp.eq.s32 	%p4, %r20, 3;
	mov.u32 	%r41, %r1;
	@%p4 bra 	$L__BB0_4;
	add.s32 	%r21, %r2, 1;
	and.b32  	%r22, %r21, 3;
	neg.s32 	%r39, %r22;
	mov.u32 	%r41, %r1;
$L__BB0_3:
	.pragma "nounroll";
	mul.wide.s32 	%rd7, %r41, 4;
	add.s64 	%rd8, %rd1, %rd7;
	add.s64 	%rd9, %rd2, %rd7;
	add.s64 	%rd10, %rd3, %rd7;
	ld.global.u32 	%r23, [%rd10];
	ld.global.u32 	%r24, [%rd9];
	add.s32 	%r25, %r24, %r23;
	st.global.u32 	[%rd8], %r25;
	add.s32 	%r41, %r41, 1;
	add.s32 	%r39, %r39, 1;
	setp.ne.s32 	%p5, %r39, 0;
	@%p5 bra 	$L__BB0_3;
$L__BB0_4:
	setp.lt.u32 	%p6, %r2, 3;
	@%p6 bra 	$L__BB0_6;
$L__BB0_5:
	mul.wide.s32 	%rd11, %r41, 4;
	add.s64 	%rd12, %rd3, %rd11;
	ld.global.u32 	%r26, [%rd12];
	add.s64 	%rd13, %rd2, %rd11;
	ld.global.u32 	%r27, [%rd13];
	add.s32 	%r28, %r27, %r26;
	add.s64 	%rd14, %rd1, %rd11;
	st.global.u32 	[%rd14], %r28;
	ld.global.u32 	%r29, [%rd12+4];
	ld.global.u32 	%r30, [%rd13+4];
	add.s32 	%r31, %r30, %r29;
	st.global.u32 	[%rd14+4], %r31;
	ld.global.u32 	%r32, [%rd12+8];
	ld.global.u32 	%r33, [%rd13+8];
	add.s32 	%r34, %r33, %r32;
	st.global.u32 	[%rd14+8], %r34;
	ld.global.u32 	%r35, [%rd12+12];
	ld.global.u32 	%r36, [%rd13+12];
	add.s32 	%r37, %r36, %r35;
	st.global.u32 	[%rd14+12], %r37;
	add.s32 	%r41, %r41, 4;
	sub.s32 	%r38, %r41, %r1;
	setp.lt.s32 	%p7, %r38, %r12;
	setp.lt.s32 	%p8, %r41, %r11;
	and.pred  	%p9, %p8, %p7;
	@%p9 bra 	$L__BB0_5;
$L__BB0_6:
	ret;

}


// ===== COMPILED SASS (sm_100) =====

	.target	sm_100

	.elftype	@"ET_EXEC"


//--------------------- .note.nv.tkinfo           --------------------------
	.section	.note.nv.tkinfo,"",@"SHT_NOTE"
	.sectionflags	@"SHF_NOTE_NV_TKINFO"
	.tkinfo
        /*0018*/ 	.word	0x00000002
        /*0030*/ 	.string	""
        /*0030*/ 	.string	"ptxas"
        /*0030*/ 	.string	"Cuda compilation tools, release 13.0, V13.0.88"
        /*0030*/ 	.string	"Build cuda_13.0.r13.0/compiler.36424714_0"
        /*0030*/ 	.string	"-arch sm_100 -m 64 "



//--------------------- .note.nv.cuinfo           --------------------------
	.section	.note.nv.cuinfo,"",@"SHT_NOTE"
	.sectionflags	@"SHF_NOTE_NV_CUINFO"
        /*0018*/ 	.short	0x0002
        /*001a*/ 	.short	0x0064
        /*001c*/ 	.short	0x0082
	.zero		2


//--------------------- .nv.info                  --------------------------
	.section	.nv.info,"",@"SHT_CUDA_INFO"
	.align	4


	//----- nvinfo : EIATTR_REGCOUNT
	.align		4
        /*0000*/ 	.byte	0x04, 0x2f
        /*0002*/ 	.short	(.L_1 - .L_0)
	.align		4
.L_0:
        /*0004*/ 	.word	index@(_Z9addKernelPiPKiS1_ii)
        /*0008*/ 	.word	0x00000016


	//----- nvinfo : EIATTR_FRAME_SIZE
	.align		4
.L_1:
        /*000c*/ 	.byte	0x04, 0x11
        /*000e*/ 	.short	(.L_3 - .L_2)
	.align		4
.L_2:
        /*0010*/ 	.word	index@(_Z9addKernelPiPKiS1_ii)
        /*0014*/ 	.word	0x00000000


	//----- nvinfo : EIATTR_MIN_STACK_SIZE
	.align		4
.L_3:
        /*0018*/ 	.byte	0x04, 0x12
        /*001a*/ 	.short	(.L_5 - .L_4)
	.align		4
.L_4:
        /*001c*/ 	.word	index@(_Z9addKernelPiPKiS1_ii)
        /*0020*/ 	.word	0x00000000
.L_5:


//--------------------- .nv.compat                --------------------------
	.section	.nv.compat,"",@"SHT_CUDA_COMPAT_INFO"
	.align	4
        /*0000*/ 	.byte	0x02, 0x09, 0x00, 0x00, 0x02, 0x02, 0x01, 0x00, 0x02, 0x05, 0x05, 0x00, 0x03, 0x07, 0x01, 0x01
        /*0010*/ 	.byte	0x02, 0x03, 0x00, 0x00, 0x02, 0x06, 0x01, 0x00, 0x04, 0x0b, 0x08, 0x00, 0x09, 0x00, 0x00, 0x00
        /*0020*/ 	.byte	0x00, 0x00, 0x00, 0x00


//--------------------- .nv.info._Z9addKernelPiPKiS1_ii --------------------------
	.section	.nv.info._Z9addKernelPiPKiS1_ii,"",@"SHT_CUDA_INFO"
	.sectionflags	@""
	.align	4


	//----- nvinfo : EIATTR_CUDA_API_VERSION
	.align		4
        /*0000*/ 	.byte	0x04, 0x37
        /*0002*/ 	.short	(.L_7 - .L_6)
.L_6:
        /*0004*/ 	.word	0x00000082


	//----- nvinfo : EIATTR_KPARAM_INFO
	.align		4
.L_7:
        /*0008*/ 	.byte	0x04, 0x17
        /*000a*/ 	.short	(.L_9 - .L_8)
.L_8:
        /*000c*/ 	.word	0x00000000
        /*0010*/ 	.short	0x0004
        /*0012*/ 	.short	0x001c
        /*0014*/ 	.byte	0x00, 0xf0, 0x11, 0x00


	//----- nvinfo : EIATTR_KPARAM_INFO
	.align		4
.L_9:
        /*0018*/ 	.byte	0x04, 0x17
        /*001a*/ 	.short	(.L_11 - .L_10)
.L_10:
        /*001c*/ 	.word	0x00000000
        /*0020*/ 	.short	0x0003
        /*0022*/ 	.short	0x0018
        /*0024*/ 	.byte	0x00, 0xf0, 0x11, 0x00


	//----- nvinfo : EIATTR_KPARAM_INFO
	.align		4
.L_11:
        /*0028*/ 	.byte	0x04, 0x17
        /*002a*/ 	.short	(.L_13 - .L_12)
.L_12:
        /*002c*/ 	.word	0x00000000
        /*0030*/ 	.short	0x0002
        /*0032*/ 	.short	0x0010
        /*0034*/ 	.byte	0x00, 0xf5, 0x21, 0x00


	//----- nvinfo : EIATTR_KPARAM_INFO
	.align		4
.L_13:
        /*0038*/ 	.byte	0x04, 0x17
        /*003a*/ 	.short	(.L_15 - .L_14)
.L_14:
        /*003c*/ 	.word	0x00000000
        /*0040*/ 	.short	0x0001
        /*0042*/ 	.short	0x0008
        /*0044*/ 	.byte	0x00, 0xf5, 0x21, 0x00


	//----- nvinfo : EIATTR_KPARAM_INFO
	.align		4
.L_15:
        /*0048*/ 	.byte	0x04, 0x17
        /*004a*/ 	.short	(.L_17 - .L_16)
.L_16:
        /*004c*/ 	.word	0x00000000
        /*0050*/ 	.short	0x0000
        /*0052*/ 	.short	0x0000
        /*0054*/ 	.byte	0x00, 0xf5, 0x21, 0x00


	//----- nvinfo : EIATTR_SPARSE_MMA_MASK
	.align		4
.L_17:
        /*0058*/ 	.byte	0x03, 0x50
        /*005a*/ 	.short	0x0000


	//----- nvinfo : EIATTR_MAXREG_COUNT
	.align		4
        /*005c*/ 	.byte	0x03, 0x1b
        /*005e*/ 	.short	0x00ff


	//----- nvinfo : EIATTR_MERCURY_ISA_VERSION
	.align		4
        /*0060*/ 	.byte	0x03, 0x5f
        /*0062*/ 	.short	0x0101


	//----- nvinfo : EIATTR_VRC_CTA_INIT_COUNT
	.align		4
        /*0064*/ 	.byte	0x02, 0x4a
	.zero		1
	.zero		1


	//----- nvinfo : EIATTR_EXIT_INSTR_OFFSETS
	.align		4
        /*0068*/ 	.byte	0x04, 0x1c
        /*006a*/ 	.short	(.L_19 - .L_18)


	//   ....[0]....
.L_18:
        /*006c*/ 	.word	0x00000090


	//   ....[1]....
        /*0070*/ 	.word	0x00000270


	//   ....[2]....
        /*0074*/ 	.word	0x00000430


	//----- nvinfo : EIATTR_CRS_STACK_SIZE
	.align		4
.L_19:
        /*0078*/ 	.byte	0x04, 0x1e
        /*007a*/ 	.short	(.L_21 - .L_20)
.L_20:
        /*007c*/ 	.word	0x00000000


	//----- nvinfo : EIATTR_CBANK_PARAM_SIZE
	.align		4
.L_21:
        /*0080*/ 	.byte	0x03, 0x19
        /*0082*/ 	.short	0x0020


	//----- nvinfo : EIATTR_PARAM_CBANK
	.align		4
        /*0084*/ 	.byte	0x04, 0x0a
        /*0086*/ 	.short	(.L_23 - .L_22)
	.align		4
.L_22:
        /*0088*/ 	.word	index@(.nv.constant0._Z9addKernelPiPKiS1_ii)
        /*008c*/ 	.short	0x0380
        /*008e*/ 	.short	0x0020


	//----- nvinfo : EIATTR_SW_WAR
	.align		4
.L_23:
        /*0090*/ 	.byte	0x04, 0x36
        /*0092*/ 	.short	(.L_25 - .L_24)
.L_24:
        /*0094*/ 	.word	0x00000008
.L_25:


//--------------------- .nv.callgraph             --------------------------
	.section	.nv.callgraph,"",@"SHT_CUDA_CALLGRAPH"
	.align	4
	.sectionentsize	8
	.align		4
        /*0000*/ 	.word	0x00000000
	.align		4
        /*0004*/ 	.word	0xffffffff
	.align		4
        /*0008*/ 	.word	0x00000000
	.align		4
        /*000c*/ 	.word	0xfffffffe
	.align		4
        /*0010*/ 	.word	0x00000000
	.align		4
        /*0014*/ 	.word	0xfffffffd
	.align		4
        /*0018*/ 	.word	0x00000000
	.align		4
        /*001c*/ 	.word	0xfffffffc


//--------------------- .text._Z9addKernelPiPKiS1_ii --------------------------
	.section	.text._Z9addKernelPiPKiS1_ii,"ax",@progbits
	.align	128
        .global         _Z9addKernelPiPKiS1_ii
        .type           _Z9addKernelPiPKiS1_ii,@function
        .size           _Z9addKernelPiPKiS1_ii,(.L_x_5 - _Z9addKernelPiPKiS1_ii)
        .other          _Z9addKernelPiPKiS1_ii,@"STO_CUDA_ENTRY STV_DEFAULT"
_Z9addKernelPiPKiS1_ii:
.text._Z9addKernelPiPKiS1_ii:
[----:B------:R-:W-:Y:S01]  /*0000*/  LDC R1, c[0x0][0x37c] ;  /* 0x0000df00ff017b82 */ /* 0x000fe20000000800 */
[----:B------:R-:W0:Y:S07]  /*0010*/  S2R R5, SR_TID.X ;  /* 0x0000000000057919 */ /* 0x000e2e0000002100 */
[----:B------:R-:W0:Y:S08]  /*0020*/  S2UR UR4, SR_CTAID.X ;  /* 0x00000000000479c3 */ /* 0x000e300000002500 */
[----:B------:R-:W0:Y:S08]  /*0030*/  LDC R0, c[0x0][0x360] ;  /* 0x0000d800ff007b82 */ /* 0x000e300000000800 */
[----:B------:R-:W1:Y:S01]  /*0040*/  LDC.64 R2, c[0x0][0x398] ;  /* 0x0000e600ff027b82 */ /* 0x000e620000000a00 */
[----:B0-----:R-:W-:-:S04]  /*0050*/  IMAD R0, R0, UR4, R5 ;  /* 0x0000000400007c24 */ /* 0x001fc8000f8e0205 */
[----:B-1----:R-:W-:Y:S01]  /*0060*/  IMAD R5, R0, R3, RZ ;  /* 0x0000000300057224 */ /* 0x002fe200078e02ff */
[----:B------:R-:W-:-:S04]  /*0070*/  ISETP.GE.AND P0, PT, R3, 0x1, PT ;  /* 0x000000010300780c */ /* 0x000fc80003f06270 */
[----:B------:R-:W-:-:S13]  /*0080*/  ISETP.GE.OR P0, PT, R5, R2, !P0 ;  /* 0x000000020500720c */ /* 0x000fda0004706670 */
[----:B------:R-:W-:Y:S05]  /*0090*/  @P0 EXIT ;  /* 0x000000000000094d */ /* 0x000fea0003800000 */
[----:B------:R-:W-:Y:S01]  /*00a0*/  VIADD R0, R3, 0xffffffff ;  /* 0xffffffff03007836 */ /* 0x000fe20000000000 */
[----:B------:R-:W-:Y:S01]  /*00b0*/  LOP3.LUT R7, RZ, R5, RZ, 0x33, !PT ;  /* 0x00000005ff077212 */ /* 0x000fe200078e33ff */
[----:B------:R-:W0:Y:S01]  /*00c0*/  LDCU.64 UR4, c[0x0][0x358] ;  /* 0x00006b00ff0477ac */ /* 0x000e220008000a00 */
[----:B------:R-:W-:Y:S02]  /*00d0*/  BSSY.RECONVERGENT B0, `(.L_x_0) ;  /* 0x0000019000007945 */ /* 0x000fe40003800200 */
[----:B------:R-:W-:-:S04]  /*00e0*/  VIADDMNMX.U32 R4, R7, R2, R0, PT ;  /* 0x0000000207047246 */ /* 0x000fc80003800000 */
[C---:B------:R-:W-:Y:S02]  /*00f0*/  LOP3.LUT R0, R4.reuse, 0x3, RZ, 0xc0, !PT ;  /* 0x0000000304007812 */ /* 0x040fe400078ec0ff */
[----:B------:R-:W-:Y:S02]  /*0100*/  ISETP.GE.U32.AND P0, PT, R4, 0x3, PT ;  /* 0x000000030400780c */ /* 0x000fe40003f06070 */
[----:B------:R-:W-:Y:S01]  /*0110*/  ISETP.NE.AND P1, PT, R0, 0x3, PT ;  /* 0x000000030000780c */ /* 0x000fe20003f25270 */
[----:B------:R-:W-:-:S12]  /*0120*/  IMAD.MOV.U32 R0, RZ, RZ, R5 ;  /* 0x000000ffff007224 */ /* 0x000fd800078e0005 */
[----:B0-----:R-:W-:Y:S05]  /*0130*/  @!P1 BRA `(.L_x_1) ;  /* 0x0000000000489947 */ /* 0x001fea0003800000 */
[----:B------:R-:W0:Y:S01]  /*0140*/  LDC.64 R6, c[0x0][0x390] ;  /* 0x0000e400ff067b82 */ /* 0x000e220000000a00 */
[----:B------:R-:W-:Y:S01]  /*0150*/  IADD3 R4, PT, PT, R4, 0x1, RZ ;  /* 0x0000000104047810 */ /* 0x000fe20007ffe0ff */
[----:B------:R-:W-:-:S03]  /*0160*/  IMAD.MOV.U32 R0, RZ, RZ, R5 ;  /* 0x000000ffff007224 */ /* 0x000fc600078e0005 */
[----:B------:R-:W-:-:S03]  /*0170*/  LOP3.LUT R4, R4, 0x3, RZ, 0xc0, !PT ;  /* 0x0000000304047812 */ /* 0x000fc600078ec0ff */
[----:B------:R-:W1:Y:S01]  /*0180*/  LDC.64 R8, c[0x0][0x380] ;  /* 0x0000e000ff087b82 */ /* 0x000e620000000a00 */
[----:B------:R-:W-:-:S07]  /*0190*/  IADD3 R4, PT, PT, -R4, RZ, RZ ;  /* 0x000000ff04047210 */ /* 0x000fce0007ffe1ff */
[----:B------:R-:W2:Y:S02]  /*01a0*/  LDC.64 R10, c[0x0][0x388] ;  /* 0x0000e200ff0a7b82 */ /* 0x000ea40000000a00 */
.L_x_2:
[----:B0-----:R-:W-:-:S04]  /*01b0*/  IMAD.WIDE R14, R0, 0x4, R6 ;  /* 0x00000004000e7825 */ /* 0x001fc800078e0206 */
[C---:B--2---:R-:W-:Y:S02]  /*01c0*/  IMAD.WIDE R16, R0.reuse, 0x4, R10 ;  /* 0x0000000400107825 */ /* 0x044fe400078e020a */
[----:B------:R-:W2:Y:S04]  /*01d0*/  LDG.E R15, desc[UR4][R14.64] ;  /* 0x000000040e0f7981 */ /* 0x000ea8000c1e1900 */
[----:B------:R-:W2:Y:S01]  /*01e0*/  LDG.E R16, desc[UR4][R16.64] ;  /* 0x0000000410107981 */ /* 0x000ea2000c1e1900 */
[----:B-1-3--:R-:W-:Y:S01]  /*01f0*/  IMAD.WIDE R12, R0, 0x4, R8 ;  /* 0x00000004000c7825 */ /* 0x00afe200078e0208 */
[----:B------:R-:W-:-:S03]  /*0200*/  IADD3 R4, PT, PT, R4, 0x1, RZ ;  /* 0x0000000104047810 */ /* 0x000fc60007ffe0ff */
[----:B------:R-:W-:Y:S01]  /*0210*/  VIADD R0, R0, 0x1 ;  /* 0x0000000100007836 */ /* 0x000fe20000000000 */
[----:B------:R-:W-:Y:S01]  /*0220*/  ISETP.NE.AND P1, PT, R4, RZ, PT ;  /* 0x000000ff0400720c */ /* 0x000fe20003f25270 */
[----:B--2---:R-:W-:-:S05]  /*0230*/  IMAD.IADD R19, R16, 0x1, R15 ;  /* 0x0000000110137824 */ /* 0x004fca00078e020f */
[----:B------:R3:W-:Y:S07]  /*0240*/  STG.E desc[UR4][R12.64], R19 ;  /* 0x000000130c007986 */ /* 0x0007ee000c101904 */
[----:B------:R-:W-:Y:S05]  /*0250*/  @P1 BRA `(.L_x_2) ;  /* 0xfffffffc00d41947 */ /* 0x000fea000383ffff */
.L_x_1:
[----:B------:R-:W-:Y:S05]  /*0260*/  BSYNC.RECONVERGENT B0 ;  /* 0x0000000000007941 */ /* 0x000fea0003800200 */
.L_x_0:
[----:B------:R-:W-:Y:S05]  /*0270*/  @!P0 EXIT ;  /* 0x000000000000894d */ /* 0x000fea0003800000 */
.L_x_3:
[----:B------:R-:W0:Y:S08]  /*0280*/  LDC.64 R6, c[0x0][0x388] ;  /* 0x0000e200ff067b82 */ /* 0x000e300000000a00 */
[----:B------:R-:W1:Y:S08]  /*0290*/  LDC.64 R8, c[0x0][0x390] ;  /* 0x0000e400ff087b82 */ /* 0x000e700000000a00 */
[----:B------:R-:W2:Y:S01]  /*02a0*/  LDC.64 R10, c[0x0][0x380] ;  /* 0x0000e000ff0a7b82 */ /* 0x000ea20000000a00 */
[----:B0-----:R-:W-:-:S05]  /*02b0*/  IMAD.WIDE R6, R0, 0x4, R6 ;  /* 0x0000000400067825 */ /* 0x001fca00078e0206 */
[----:B------:R-:W4:Y:S01]  /*02c0*/  LDG.E R4, desc[UR4][R6.64] ;  /* 0x0000000406047981 */ /* 0x000f22000c1e1900 */
[----:B-1----:R-:W-:-:S05]  /*02d0*/  IMAD.WIDE R8, R0, 0x4, R8 ;  /* 0x0000000400087825 */ /* 0x002fca00078e0208 */
[----:B---3--:R-:W4:Y:S01]  /*02e0*/  LDG.E R13, desc[UR4][R8.64] ;  /* 0x00000004080d7981 */ /* 0x008f22000c1e1900 */
[----:B--2---:R-:W-:Y:S01]  /*02f0*/  IMAD.WIDE R10, R0, 0x4, R10 ;  /* 0x00000004000a7825 */ /* 0x004fe200078e020a */
[----:B----4-:R-:W-:-:S05]  /*0300*/  IADD3 R13, PT, PT, R4, R13, RZ ;  /* 0x0000000d040d7210 */ /* 0x010fca0007ffe0ff */
[----:B------:R0:W-:Y:S04]  /*0310*/  STG.E desc[UR4][R10.64], R13 ;  /* 0x0000000d0a007986 */ /* 0x0001e8000c101904 */
[----:B------:R-:W2:Y:S04]  /*0320*/  LDG.E R4, desc[UR4][R6.64+0x4] ;  /* 0x0000040406047981 */ /* 0x000ea8000c1e1900 */
[----:B------:R-:W2:Y:S02]  /*0330*/  LDG.E R15, desc[UR4][R8.64+0x4] ;  /* 0x00000404080f7981 */ /* 0x000ea4000c1e1900 */
[----:B--2---:R-:W-:-:S05]  /*0340*/  IMAD.IADD R15, R4, 0x1, R15 ;  /* 0x00000001040f7824 */ /* 0x004fca00078e020f */
[----:B------:R0:W-:Y:S04]  /*0350*/  STG.E desc[UR4][R10.64+0x4], R15 ;  /* 0x0000040f0a007986 */ /* 0x0001e8000c101904 */
[----:B------:R-:W2:Y:S04]  /*0360*/  LDG.E R4, desc[UR4][R6.64+0x8] ;  /* 0x0000080406047981 */ /* 0x000ea8000c1e1900 */
[----:B------:R-:W2:Y:S02]  /*0370*/  LDG.E R17, desc[UR4][R8.64+0x8] ;  /* 0x0000080408117981 */ /* 0x000ea4000c1e1900 */
[----:B--2---:R-:W-:-:S05]  /*0380*/  IADD3 R17, PT, PT, R4, R17, RZ ;  /* 0x0000001104117210 */ /* 0x004fca0007ffe0ff */
[----:B------:R0:W-:Y:S04]  /*0390*/  STG.E desc[UR4][R10.64+0x8], R17 ;  /* 0x000008110a007986 */ /* 0x0001e8000c101904 */
[----:B------:R-:W2:Y:S04]  /*03a0*/  LDG.E R4, desc[UR4][R6.64+0xc] ;  /* 0x00000c0406047981 */ /* 0x000ea8000c1e1900 */
[----:B------:R-:W2:Y:S01]  /*03b0*/  LDG.E R19, desc[UR4][R8.64+0xc] ;  /* 0x00000c0408137981 */ /* 0x000ea2000c1e1900 */
[----:B------:R-:W-:-:S04]  /*03c0*/  IADD3 R0, PT, PT, R0, 0x4, RZ ;  /* 0x0000000400007810 */ /* 0x000fc80007ffe0ff */
[----:B------:R-:W-:Y:S01]  /*03d0*/  ISETP.GE.AND P0, PT, R0, R2, PT ;  /* 0x000000020000720c */ /* 0x000fe20003f06270 */
[----:B--2---:R-:W-:Y:S02]  /*03e0*/  IMAD.IADD R19, R4, 0x1, R19 ;  /* 0x0000000104137824 */ /* 0x004fe400078e0213 */
[----:B------:R-:W-:-:S03]  /*03f0*/  IMAD.IADD R4, R0, 0x1, -R5 ;  /* 0x0000000100047824 */ /* 0x000fc600078e0a05 */
[----:B------:R0:W-:Y:S02]  /*0400*/  STG.E desc[UR4][R10.64+0xc], R19 ;  /* 0x00000c130a007986 */ /* 0x0001e4000c101904 */
[----:B------:R-:W-:-:S13]  /*0410*/  ISETP.LT.AND P1, PT, R4, R3, PT ;  /* 0x000000030400720c */ /* 0x000fda0003f21270 */
[----:B0-----:R-:W-:Y:S05]  /*0420*/  @!P0 BRA P1, `(.L_x_3) ;  /* 0xfffffffc00948947 */ /* 0x001fea000083ffff */
[----:B------:R-:W-:Y:S05]  /*0430*/  EXIT ;  /* 0x000000000000794d */ /* 0x000fea0003800000 */
.L_x_4:
[----:B------:R-:W-:-:S00]  /*0440*/  BRA `(.L_x_4) ;  /* 0xfffffffc00fc7947 */ /* 0x000fc0000383ffff */
[----:B------:R-:W-:-:S00]  /*0450*/  NOP ;  /* 0x0000000000007918 */ /* 0x000fc00000000000 */
        /* <DEDUP_REMOVED lines=10> */
.L_x_5:


//--------------------- .nv.shared.reserved.0     --------------------------
	.section	.nv.shared.reserved.0,"aw",@nobits
	.weak		__nv_reservedSMEM_offset_0_alias
	.size		__nv_reservedSMEM_offset_0_alias, 0, 64
	.other		__nv_reservedSMEM_offset_0_alias,@"STO_CUDA_RESERVED_SHARED STV_DEFAULT"
__nv_reservedSMEM_offset_0_alias:
	.zero		0
	.zero		64


//--------------------- .nv.constant0._Z9addKernelPiPKiS1_ii --------------------------
	.section	.nv.constant0._Z9addKernelPiPKiS1_ii,"a",@progbits
	.sectionflags	@""
	.align	4
.nv.constant0._Z9addKernelPiPKiS1_ii:
	.zero		928


//--------------------- SYMBOLS --------------------------

	.type		.nv.reservedSmem.offset0,@object
	.size		.nv.reservedSmem.offset0,0x4
